//
// Generated by NVIDIA NVVM Compiler
//
// Compiler Build ID: CL-36424714
// Cuda compilation tools, release 13.0, V13.0.88
// Based on NVVM 20.0.0
//

.version 9.0
.target sm_100
.address_size 64

	// .globl	neg64

.visible .entry neg64(
	.param .u64 .ptr .align 1 neg64_param_0,
	.param .u32 neg64_param_1
)
{
	.reg .pred 	%p<2>;
	.reg .b32 	%r<3>;
	.reg .b64 	%rd<5>;
	.reg .b64 	%fd<3>;

	ld.param.u64 	%rd1, [neg64_param_0];
	ld.param.u32 	%r2, [neg64_param_1];
	mov.u32 	%r1, %tid.x;
	setp.ge.s32 	%p1, %r1, %r2;
	@%p1 bra 	$L__BB0_2;
	cvta.to.global.u64 	%rd2, %rd1;
	mul.wide.u32 	%rd3, %r1, 8;
	add.s64 	%rd4, %rd2, %rd3;
	ld.global.f64 	%fd1, [%rd4];
	neg.f64 	%fd2, %fd1;
	st.global.f64 	[%rd4], %fd2;
$L__BB0_2:
	ret;

}


// ===== COMPILED SASS (sm_100) =====

	.target	sm_100

	.elftype	@"ET_EXEC"


//--------------------- .note.nv.tkinfo           --------------------------
	.section	.note.nv.tkinfo,"",@"SHT_NOTE"
	.sectionflags	@"SHF_NOTE_NV_TKINFO"
	.tkinfo
        /*0018*/ 	.word	0x00000002
        /*0030*/ 	.string	""
        /*0030*/ 	.string	"ptxas"
        /*0030*/ 	.string	"Cuda compilation tools, release 13.0, V13.0.88"
        /*0030*/ 	.string	"Build cuda_13.0.r13.0/compiler.36424714_0"
        /*0030*/ 	.string	"-arch sm_100 -m 64 "



//--------------------- .note.nv.cuinfo           --------------------------
	.section	.note.nv.cuinfo,"",@"SHT_NOTE"
	.sectionflags	@"SHF_NOTE_NV_CUINFO"
        /*0018*/ 	.short	0x0002
        /*001a*/ 	.short	0x0064
        /*001c*/ 	.short	0x0082
	.zero		2


//--------------------- .nv.info                  --------------------------
	.section	.nv.info,"",@"SHT_CUDA_INFO"
	.align	4


	//----- nvinfo : EIATTR_REGCOUNT
	.align		4
        /*0000*/ 	.byte	0x04, 0x2f
        /*0002*/ 	.short	(.L_1 - .L_0)
	.align		4
.L_0:
        /*0004*/ 	.word	index@(neg64)
        /*0008*/ 	.word	0x00000008


	//----- nvinfo : EIATTR_FRAME_SIZE
	.align		4
.L_1:
        /*000c*/ 	.byte	0x04, 0x11
        /*000e*/ 	.short	(.L_3 - .L_2)
	.align		4
.L_2:
        /*0010*/ 	.word	index@(neg64)
        /*0014*/ 	.word	0x00000000


	//----- nvinfo : EIATTR_MIN_STACK_SIZE
	.align		4
.L_3:
        /*0018*/ 	.byte	0x04, 0x12
        /*001a*/ 	.short	(.L_5 - .L_4)
	.align		4
.L_4:
        /*001c*/ 	.word	index@(neg64)
        /*0020*/ 	.word	0x00000000
.L_5:


//--------------------- .nv.compat                --------------------------
	.section	.nv.compat,"",@"SHT_CUDA_COMPAT_INFO"
	.align	4
        /*0000*/ 	.byte	0x02, 0x09, 0x00, 0x00, 0x02, 0x02, 0x01, 0x00, 0x02, 0x05, 0x05, 0x00, 0x03, 0x07, 0x01, 0x01
        /*0010*/ 	.byte	0x02, 0x03, 0x00, 0x00, 0x02, 0x06, 0x01, 0x00, 0x04, 0x0b, 0x08, 0x00, 0x01, 0x00, 0x00, 0x00
        /*0020*/ 	.byte	0x00, 0x00, 0x00, 0x00


//--------------------- .nv.info.neg64            --------------------------
	.section	.nv.info.neg64,"",@"SHT_CUDA_INFO"
	.sectionflags	@""
	.align	4


	//----- nvinfo : EIATTR_CUDA_API_VERSION
	.align		4
        /*0000*/ 	.byte	0x04, 0x37
        /*0002*/ 	.short	(.L_7 - .L_6)
.L_6:
        /*0004*/ 	.word	0x00000082


	//----- nvinfo : EIATTR_KPARAM_INFO
	.align		4
.L_7:
        /*0008*/ 	.byte	0x04, 0x17
        /*000a*/ 	.short	(.L_9 - .L_8)
.L_8:
        /*000c*/ 	.word	0x00000000
        /*0010*/ 	.short	0x0001
        /*0012*/ 	.short	0x0008
        /*0014*/ 	.byte	0x00, 0xf0, 0x11, 0x00


	//----- nvinfo : EIATTR_KPARAM_INFO
	.align		4
.L_9:
        /*0018*/ 	.byte	0x04, 0x17
        /*001a*/ 	.short	(.L_11 - .L_10)
.L_10:
        /*001c*/ 	.word	0x00000000
        /*0020*/ 	.short	0x0000
        /*0022*/ 	.short	0x0000
        /*0024*/ 	.byte	0x00, 0xf5, 0x21, 0x00


	//----- nvinfo : EIATTR_SPARSE_MMA_MASK
	.align		4
.L_11:
        /*0028*/ 	.byte	0x03, 0x50
        /*002a*/ 	.short	0x0000


	//----- nvinfo : EIATTR_MAXREG_COUNT
	.align		4
        /*002c*/ 	.byte	0x03, 0x1b
        /*002e*/ 	.short	0x00ff


	//----- nvinfo : EIATTR_MERCURY_ISA_VERSION
	.align		4
        /*0030*/ 	.byte	0x03, 0x5f
        /*0032*/ 	.short	0x0101


	//----- nvinfo : EIATTR_VRC_CTA_INIT_COUNT
	.align		4
        /*0034*/ 	.byte	0x02, 0x4a
	.zero		1
	.zero		1


	//----- nvinfo : EIATTR_EXIT_INSTR_OFFSETS
	.align		4
        /*0038*/ 	.byte	0x04, 0x1c
        /*003a*/ 	.short	(.L_13 - .L_12)


	//   ....[0]....
.L_12:
        /*003c*/ 	.word	0x00000040


	//   ....[1]....
        /*0040*/ 	.word	0x000000b0


	//----- nvinfo : EIATTR_CBANK_PARAM_SIZE
	.align		4
.L_13:
        /*0044*/ 	.byte	0x03, 0x19
        /*0046*/ 	.short	0x000c


	//----- nvinfo : EIATTR_PARAM_CBANK
	.align		4
        /*0048*/ 	.byte	0x04, 0x0a
        /*004a*/ 	.short	(.L_15 - .L_14)
	.align		4
.L_14:
        /*004c*/ 	.word	index@(.nv.constant0.neg64)
        /*0050*/ 	.short	0x0380
        /*0052*/ 	.short	0x000c


	//----- nvinfo : EIATTR_SW_WAR
	.align		4
.L_15:
        /*0054*/ 	.byte	0x04, 0x36
        /*0056*/ 	.short	(.L_17 - .L_16)
.L_16:
        /*0058*/ 	.word	0x00000008
.L_17:


//--------------------- .nv.callgraph             --------------------------
	.section	.nv.callgraph,"",@"SHT_CUDA_CALLGRAPH"
	.align	4
	.sectionentsize	8
	.align		4
        /*0000*/ 	.word	0x00000000
	.align		4
        /*0004*/ 	.word	0xffffffff
	.align		4
        /*0008*/ 	.word	0x00000000
	.align		4
        /*000c*/ 	.word	0xfffffffe
	.align		4
        /*0010*/ 	.word	0x00000000
	.align		4
        /*0014*/ 	.word	0xfffffffd
	.align		4
        /*0018*/ 	.word	0x00000000
	.align		4
        /*001c*/ 	.word	0xfffffffc


//--------------------- .text.neg64               --------------------------
	.section	.text.neg64,"ax",@progbits
	.align	128
        .global         neg64
        .type           neg64,@function
        .size           neg64,(.L_x_1 - neg64)
        .other          neg64,@"STO_CUDA_ENTRY STV_DEFAULT"
neg64:
.text.neg64:
[----:B------:R-:W-:Y:S01]  /*0000*/  LDC R1, c[0x0][0x37c] ;  /* 0x0000df00ff017b82 */ /* 0x000fe20000000800 */
[----:B------:R-:W0:Y:S01]  /*0010*/  S2R R5, SR_TID.X ;  /* 0x0000000000057919 */ /* 0x000e220000002100 */
[----:B------:R-:W0:Y:S02]  /*0020*/  LDCU UR4, c[0x0][0x388] ;  /* 0x00007100ff0477ac */ /* 0x000e240008000800 */
[----:B0-----:R-:W-:-:S13]  /*0030*/  ISETP.GE.AND P0, PT, R5, UR4, PT ;  /* 0x0000000405007c0c */ /* 0x001fda000bf06270 */
[----:B------:R-:W-:Y:S05]  /*0040*/  @P0 EXIT ;  /* 0x000000000000094d */ /* 0x000fea0003800000 */
[----:B------:R-:W0:Y:S01]  /*0050*/  LDC.64 R2, c[0x0][0x380] ;  /* 0x0000e000ff027b82 */ /* 0x000e220000000a00 */
[----:B------:R-:W1:Y:S01]  /*0060*/  LDCU.64 UR4, c[0x0][0x358] ;  /* 0x00006b00ff0477ac */ /* 0x000e620008000a00 */
[----:B0-----:R-:W-:-:S05]  /*0070*/  IMAD.WIDE.U32 R2, R5, 0x8, R2 ;  /* 0x0000000805027825 */ /* 0x001fca00078e0002 */
[----:B-1----:R-:W2:Y:S02]  /*0080*/  LDG.E.64 R4, desc[UR4][R2.64] ;  /* 0x0000000402047981 */ /* 0x002ea4000c1e1b00 */
[----:B--2---:R-:W-:-:S07]  /*0090*/  DADD R4, -RZ, -R4 ;  /* 0x00000000ff047229 */ /* 0x004fce0000000904 */
[----:B------:R-:W-:Y:S01]  /*00a0*/  STG.E.64 desc[UR4][R2.64], R4 ;  /* 0x0000000402007986 */ /* 0x000fe2000c101b04 */
[----:B------:R-:W-:Y:S05]  /*00b0*/  EXIT ;  /* 0x000000000000794d */ /* 0x000fea0003800000 */
.L_x_0:
[----:B------:R-:W-:-:S00]  /*00c0*/  BRA `(.L_x_0) ;  /* 0xfffffffc00fc7947 */ /* 0x000fc0000383ffff */
[----:B------:R-:W-:-:S00]  /*00d0*/  NOP ;  /* 0x0000000000007918 */ /* 0x000fc00000000000 */
        /* <DEDUP_REMOVED lines=10> */
.L_x_1:


//--------------------- .nv.shared.reserved.0     --------------------------
	.section	.nv.shared.reserved.0,"aw",@nobits
	.weak		__nv_reservedSMEM_offset_0_alias
	.size		__nv_reservedSMEM_offset_0_alias, 0, 64
	.other		__nv_reservedSMEM_offset_0_alias,@"STO_CUDA_RESERVED_SHARED STV_DEFAULT"
__nv_reservedSMEM_offset_0_alias:
	.zero		0
	.zero		64


//--------------------- .nv.constant0.neg64       --------------------------
	.section	.nv.constant0.neg64,"a",@progbits
	.sectionflags	@""
	.align	4
.nv.constant0.neg64:
	.zero		908


//--------------------- SYMBOLS --------------------------

	.type		.nv.reservedSmem.offset0,@object
	.size		.nv.reservedSmem.offset0,0x4
